//
// Generated by NVIDIA NVVM Compiler
//
// Compiler Build ID: CL-36424714
// Cuda compilation tools, release 13.0, V13.0.88
// Based on NVVM 20.0.0
//

.version 9.0
.target sm_100
.address_size 64

.func  (.param .b32 func_retval0) _Z16sphere_collisionffPfS_
(
	.param .b32 _Z16sphere_collisionffPfS__param_0,
	.param .b32 _Z16sphere_collisionffPfS__param_1,
	.param .b64 _Z16sphere_collisionffPfS__param_2,
	.param .b64 _Z16sphere_collisionffPfS__param_3
)
;
.extern .func  (.param .b32 func_retval0) vprintf
(
	.param .b64 vprintf_param_0,
	.param .b64 vprintf_param_1
)
;
.global .align 8 .u64 collision_functions[1] = {_Z16sphere_collisionffPfS_};
.global .align 8 .u64 next_collision_func;
.global .align 1 .b8 $str[14] = {72, 101, 108, 108, 111, 32, 119, 111, 114, 108, 100, 33, 10};

.func  (.param .b32 func_retval0) _Z16sphere_collisionffPfS_(
	.param .b32 _Z16sphere_collisionffPfS__param_0,
	.param .b32 _Z16sphere_collisionffPfS__param_1,
	.param .b64 _Z16sphere_collisionffPfS__param_2,
	.param .b64 _Z16sphere_collisionffPfS__param_3
)
{
	.reg .pred 	%p<2>;
	.reg .b32 	%f<22>;
	.reg .b64 	%rd<3>;

	ld.param.f32 	%f7, [_Z16sphere_collisionffPfS__param_0];
	ld.param.f32 	%f8, [_Z16sphere_collisionffPfS__param_1];
	ld.param.u64 	%rd1, [_Z16sphere_collisionffPfS__param_2];
	ld.param.u64 	%rd2, [_Z16sphere_collisionffPfS__param_3];
	ld.f32 	%f9, [%rd1+12];
	ld.f32 	%f10, [%rd1+16];
	ld.f32 	%f11, [%rd1+24];
	sub.f32 	%f12, %f7, %f9;
	sub.f32 	%f13, %f8, %f10;
	mul.f32 	%f1, %f11, %f11;
	mul.f32 	%f2, %f12, %f12;
	mul.f32 	%f3, %f13, %f13;
	add.f32 	%f14, %f2, %f3;
	setp.geu.f32 	%p1, %f14, %f1;
	mov.f32 	%f21, 0fCCBEBC20;
	@%p1 bra 	$L__BB0_2;
	ld.f32 	%f15, [%rd1+20];
	sub.f32 	%f16, %f1, %f2;
	sub.f32 	%f17, %f16, %f3;
	sqrt.rn.f32 	%f18, %f17;
	sqrt.rn.f32 	%f19, %f1;
	div.rn.f32 	%f20, %f18, %f19;
	st.f32 	[%rd2], %f20;
	add.f32 	%f21, %f15, %f18;
$L__BB0_2:
	st.param.f32 	[func_retval0], %f21;
	ret;

}
	// .globl	_Z10draw_scenePijPfPjii
.visible .entry _Z10draw_scenePijPfPjii(
	.param .u64 .ptr .align 1 _Z10draw_scenePijPfPjii_param_0,
	.param .u32 _Z10draw_scenePijPfPjii_param_1,
	.param .u64 .ptr .align 1 _Z10draw_scenePijPfPjii_param_2,
	.param .u64 .ptr .align 1 _Z10draw_scenePijPfPjii_param_3,
	.param .u32 _Z10draw_scenePijPfPjii_param_4,
	.param .u32 _Z10draw_scenePijPfPjii_param_5
)
{
	.local .align 4 .b8 	__local_depot1[4];
	.reg .b64 	%SP;
	.reg .b64 	%SPL;
	.reg .pred 	%p<11>;
	.reg .b32 	%r<58>;
	.reg .b32 	%f<43>;
	.reg .b64 	%rd<23>;

	mov.u64 	%SPL, __local_depot1;
	cvta.local.u64 	%SP, %SPL;
	ld.param.u64 	%rd4, [_Z10draw_scenePijPfPjii_param_0];
	ld.param.u64 	%rd5, [_Z10draw_scenePijPfPjii_param_2];
	ld.param.u64 	%rd6, [_Z10draw_scenePijPfPjii_param_3];
	ld.param.u32 	%r21, [_Z10draw_scenePijPfPjii_param_4];
	ld.param.u32 	%r22, [_Z10draw_scenePijPfPjii_param_5];
	mov.u32 	%r24, %tid.x;
	mov.u32 	%r25, %ctaid.x;
	mov.u32 	%r26, %ntid.x;
	mad.lo.s32 	%r1, %r25, %r26, %r24;
	mov.u32 	%r27, %tid.y;
	mov.u32 	%r28, %ctaid.y;
	mov.u32 	%r29, %ntid.y;
	mad.lo.s32 	%r2, %r28, %r29, %r27;
	mov.u32 	%r30, %nctaid.x;
	mul.lo.s32 	%r31, %r30, %r26;
	mul.lo.s32 	%r3, %r31, %r2;
	setp.eq.s32 	%p4, %r22, 0;
	mov.b32 	%r53, -1;
	mov.pred 	%p10, 0;
	mov.f32 	%f35, 0f00000000;
	@%p4 bra 	$L__BB1_9;
	cvt.rn.f32.s32 	%f1, %r1;
	cvt.rn.f32.u32 	%f2, %r2;
	add.u64 	%rd7, %SP, 0;
	add.u64 	%rd1, %SPL, 0;
	cvta.to.global.u64 	%rd2, %rd6;
	mov.f32 	%f35, 0f00000000;
	mov.b32 	%r53, -1;
	mov.b32 	%r56, 0;
	mov.f32 	%f36, 0fCCBEBC20;
	mov.u64 	%rd9, collision_functions;
	mov.u32 	%r45, %r56;
	mov.u32 	%r52, %r53;
$L__BB1_2:
	mul.wide.u32 	%rd8, %r45, 8;
	add.s64 	%rd10, %rd9, %rd8;
	ld.global.u64 	%rd11, [%rd10];
	st.global.u64 	[next_collision_func], %rd11;
	mul.wide.u32 	%rd12, %r45, 4;
	add.s64 	%rd3, %rd2, %rd12;
	ld.global.u32 	%r34, [%rd3];
	setp.eq.s32 	%p5, %r34, 0;
	@%p5 bra 	$L__BB1_7;
	mov.b32 	%r49, 0;
$L__BB1_4:
	mul.lo.s32 	%r36, %r56, %r21;
	mul.wide.s32 	%rd13, %r36, 4;
	add.s64 	%rd14, %rd5, %rd13;
	ld.global.u64 	%rd15, [next_collision_func];
	{ // callseq 0, 0
	.param .b32 param0;
	st.param.f32 	[param0], %f1;
	.param .b32 param1;
	st.param.f32 	[param1], %f2;
	.param .b64 param2;
	st.param.b64 	[param2], %rd14;
	.param .b64 param3;
	st.param.b64 	[param3], %rd7;
	.param .b32 retval0;
	prototype_0 : .callprototype (.param .b32 _) _ (.param .b32 _, .param .b32 _, .param .b64 _, .param .b64 _);
	call (retval0), 
	%rd15, 
	(
	param0, 
	param1, 
	param2, 
	param3
	)
	, prototype_0;
	ld.param.f32 	%f23, [retval0];
	} // callseq 0
	setp.leu.f32 	%p6, %f23, %f36;
	@%p6 bra 	$L__BB1_6;
	ld.local.f32 	%f35, [%rd1];
	mov.u32 	%r52, %r45;
	mov.u32 	%r53, %r56;
	mov.f32 	%f36, %f23;
$L__BB1_6:
	add.s32 	%r56, %r56, 1;
	add.s32 	%r49, %r49, 1;
	ld.global.u32 	%r37, [%rd3];
	setp.lt.u32 	%p7, %r49, %r37;
	@%p7 bra 	$L__BB1_4;
$L__BB1_7:
	add.s32 	%r45, %r45, 1;
	setp.ne.s32 	%p8, %r45, %r22;
	@%p8 bra 	$L__BB1_2;
	setp.gt.s32 	%p10, %r52, -1;
$L__BB1_9:
	mov.f32 	%f40, 0f00000000;
	not.pred 	%p9, %p10;
	mov.f32 	%f41, %f40;
	mov.f32 	%f42, %f40;
	@%p9 bra 	$L__BB1_11;
	mul.lo.s32 	%r38, %r53, %r21;
	cvta.to.global.u64 	%rd17, %rd5;
	mul.wide.s32 	%rd18, %r38, 4;
	add.s64 	%rd19, %rd17, %rd18;
	ld.global.f32 	%f25, [%rd19];
	mul.f32 	%f26, %f35, %f25;
	ld.global.f32 	%f27, [%rd19+4];
	mul.f32 	%f28, %f35, %f27;
	ld.global.f32 	%f29, [%rd19+8];
	mul.f32 	%f30, %f35, %f29;
	mul.f32 	%f40, %f26, 0f437F0000;
	mul.f32 	%f41, %f28, 0f437F0000;
	mul.f32 	%f42, %f30, 0f437F0000;
$L__BB1_11:
	cvta.to.global.u64 	%rd20, %rd4;
	cvt.rzi.s32.f32 	%r39, %f40;
	add.s32 	%r40, %r3, %r1;
	mul.lo.s32 	%r41, %r40, 3;
	mul.wide.s32 	%rd21, %r41, 4;
	add.s64 	%rd22, %rd20, %rd21;
	st.global.u32 	[%rd22], %r39;
	cvt.rzi.s32.f32 	%r42, %f41;
	st.global.u32 	[%rd22+4], %r42;
	cvt.rzi.s32.f32 	%r43, %f42;
	st.global.u32 	[%rd22+8], %r43;
	ret;

}
	// .globl	_Z11hello_worldv
.visible .entry _Z11hello_worldv()
{
	.reg .b32 	%r<3>;
	.reg .b64 	%rd<3>;

	mov.u64 	%rd1, $str;
	cvta.global.u64 	%rd2, %rd1;
	{ // callseq 1, 0
	.param .b64 param0;
	st.param.b64 	[param0], %rd2;
	.param .b64 param1;
	st.param.b64 	[param1], 0;
	.param .b32 retval0;
	call.uni (retval0), 
	vprintf, 
	(
	param0, 
	param1
	);
	ld.param.b32 	%r1, [retval0];
	} // callseq 1
	ret;

}


// ===== COMPILED SASS (sm_100) =====

	.target	sm_100

	.elftype	@"ET_EXEC"


//--------------------- .note.nv.tkinfo           --------------------------
	.section	.note.nv.tkinfo,"",@"SHT_NOTE"
	.sectionflags	@"SHF_NOTE_NV_TKINFO"
	.tkinfo
        /*0018*/ 	.word	0x00000002
        /*0030*/ 	.string	""
        /*0030*/ 	.string	"ptxas"
        /*0030*/ 	.string	"Cuda compilation tools, release 13.0, V13.0.88"
        /*0030*/ 	.string	"Build cuda_13.0.r13.0/compiler.36424714_0"
        /*0030*/ 	.string	"-arch sm_100 -m 64 "



//--------------------- .note.nv.cuinfo           --------------------------
	.section	.note.nv.cuinfo,"",@"SHT_NOTE"
	.sectionflags	@"SHF_NOTE_NV_CUINFO"
        /*0018*/ 	.short	0x0002
        /*001a*/ 	.short	0x0064
        /*001c*/ 	.short	0x0082
	.zero		2


//--------------------- .nv.info                  --------------------------
	.section	.nv.info,"",@"SHT_CUDA_INFO"
	.align	4


	//----- nvinfo : EIATTR_REGCOUNT
	.align		4
        /*0000*/ 	.byte	0x04, 0x2f
        /*0002*/ 	.short	(.L_4 - .L_3)
	.align		4
.L_3:
        /*0004*/ 	.word	index@(_Z11hello_worldv)
        /*0008*/ 	.word	0x00000018


	//----- nvinfo : EIATTR_FRAME_SIZE
	.align		4
.L_4:
        /*000c*/ 	.byte	0x04, 0x11
        /*000e*/ 	.short	(.L_6 - .L_5)
	.align		4
.L_5:
        /*0010*/ 	.word	index@(_Z11hello_worldv)
        /*0014*/ 	.word	0x00000000


	//----- nvinfo : EIATTR_REGCOUNT
	.align		4
.L_6:
        /*0018*/ 	.byte	0x04, 0x2f
        /*001a*/ 	.short	(.L_8 - .L_7)
	.align		4
.L_7:
        /*001c*/ 	.word	index@(_Z10draw_scenePijPfPjii)
        /*0020*/ 	.word	0x00000022


	//----- nvinfo : EIATTR_FRAME_SIZE
	.align		4
.L_8:
        /*0024*/ 	.byte	0x04, 0x11
        /*0026*/ 	.short	(.L_10 - .L_9)
	.align		4
.L_9:
        /*0028*/ 	.word	index@($__internal_1_$__cuda_sm3x_div_rn_noftz_f32_slowpath)
        /*002c*/ 	.word	0x00000040


	//----- nvinfo : EIATTR_FRAME_SIZE
	.align		4
.L_10:
        /*0030*/ 	.byte	0x04, 0x11
        /*0032*/ 	.short	(.L_12 - .L_11)
	.align		4
.L_11:
        /*0034*/ 	.word	index@($__internal_0_$__cuda_sm20_sqrt_rn_f32_slowpath)
        /*0038*/ 	.word	0x00000040


	//----- nvinfo : EIATTR_FRAME_SIZE
	.align		4
.L_12:
        /*003c*/ 	.byte	0x04, 0x11
        /*003e*/ 	.short	(.L_14 - .L_13)
	.align		4
.L_13:
        /*0040*/ 	.word	index@($_Z10draw_scenePijPfPjii$_Z16sphere_collisionffPfS_)
        /*0044*/ 	.word	0x00000040


	//----- nvinfo : EIATTR_FRAME_SIZE
	.align		4
.L_14:
        /*0048*/ 	.byte	0x04, 0x11
        /*004a*/ 	.short	(.L_16 - .L_15)
	.align		4
.L_15:
        /*004c*/ 	.word	index@(_Z10draw_scenePijPfPjii)
        /*0050*/ 	.word	0x00000040


	//----- nvinfo : EIATTR_MIN_STACK_SIZE
	.align		4
.L_16:
        /*0054*/ 	.byte	0x04, 0x12
        /*0056*/ 	.short	(.L_18 - .L_17)
	.align		4
.L_17:
        /*0058*/ 	.word	index@(_Z10draw_scenePijPfPjii)
        /*005c*/ 	.word	0x00000040


	//----- nvinfo : EIATTR_MIN_STACK_SIZE
	.align		4
.L_18:
        /*0060*/ 	.byte	0x04, 0x12
        /*0062*/ 	.short	(.L_20 - .L_19)
	.align		4
.L_19:
        /*0064*/ 	.word	index@(_Z11hello_worldv)
        /*0068*/ 	.word	0x00000000
.L_20:


//--------------------- .nv.compat                --------------------------
	.section	.nv.compat,"",@"SHT_CUDA_COMPAT_INFO"
	.align	4
        /*0000*/ 	.byte	0x02, 0x09, 0x00, 0x00, 0x02, 0x02, 0x01, 0x00, 0x02, 0x05, 0x05, 0x00, 0x03, 0x07, 0x01, 0x01
        /*0010*/ 	.byte	0x02, 0x03, 0x00, 0x00, 0x02, 0x06, 0x01, 0x00, 0x04, 0x0b, 0x08, 0x00, 0x01, 0x00, 0x00, 0x00
        /*0020*/ 	.byte	0x00, 0x00, 0x00, 0x00


//--------------------- .nv.info._Z10draw_scenePijPfPjii --------------------------
	.section	.nv.info._Z10draw_scenePijPfPjii,"",@"SHT_CUDA_INFO"
	.sectionflags	@""
	.align	4


	//----- nvinfo : EIATTR_CUDA_API_VERSION
	.align		4
        /*0000*/ 	.byte	0x04, 0x37
        /*0002*/ 	.short	(.L_22 - .L_21)
.L_21:
        /*0004*/ 	.word	0x00000082


	//----- nvinfo : EIATTR_KPARAM_INFO
	.align		4
.L_22:
        /*0008*/ 	.byte	0x04, 0x17
        /*000a*/ 	.short	(.L_24 - .L_23)
.L_23:
        /*000c*/ 	.word	0x00000000
        /*0010*/ 	.short	0x0005
        /*0012*/ 	.short	0x0024
        /*0014*/ 	.byte	0x00, 0xf0, 0x11, 0x00


	//----- nvinfo : EIATTR_KPARAM_INFO
	.align		4
.L_24:
        /*0018*/ 	.byte	0x04, 0x17
        /*001a*/ 	.short	(.L_26 - .L_25)
.L_25:
        /*001c*/ 	.word	0x00000000
        /*0020*/ 	.short	0x0004
        /*0022*/ 	.short	0x0020
        /*0024*/ 	.byte	0x00, 0xf0, 0x11, 0x00


	//----- nvinfo : EIATTR_KPARAM_INFO
	.align		4
.L_26:
        /*0028*/ 	.byte	0x04, 0x17
        /*002a*/ 	.short	(.L_28 - .L_27)
.L_27:
        /*002c*/ 	.word	0x00000000
        /*0030*/ 	.short	0x0003
        /*0032*/ 	.short	0x0018
        /*0034*/ 	.byte	0x00, 0xf5, 0x21, 0x00


	//----- nvinfo : EIATTR_KPARAM_INFO
	.align		4
.L_28:
        /*0038*/ 	.byte	0x04, 0x17
        /*003a*/ 	.short	(.L_30 - .L_29)
.L_29:
        /*003c*/ 	.word	0x00000000
        /*0040*/ 	.short	0x0002
        /*0042*/ 	.short	0x0010
        /*0044*/ 	.byte	0x00, 0xf5, 0x21, 0x00


	//----- nvinfo : EIATTR_KPARAM_INFO
	.align		4
.L_30:
        /*0048*/ 	.byte	0x04, 0x17
        /*004a*/ 	.short	(.L_32 - .L_31)
.L_31:
        /*004c*/ 	.word	0x00000000
        /*0050*/ 	.short	0x0001
        /*0052*/ 	.short	0x0008
        /*0054*/ 	.byte	0x00, 0xf0, 0x11, 0x00


	//----- nvinfo : EIATTR_KPARAM_INFO
	.align		4
.L_32:
        /*0058*/ 	.byte	0x04, 0x17
        /*005a*/ 	.short	(.L_34 - .L_33)
.L_33:
        /*005c*/ 	.word	0x00000000
        /*0060*/ 	.short	0x0000
        /*0062*/ 	.short	0x0000
        /*0064*/ 	.byte	0x00, 0xf5, 0x21, 0x00


	//----- nvinfo : EIATTR_SPARSE_MMA_MASK
	.align		4
.L_34:
        /*0068*/ 	.byte	0x03, 0x50
        /*006a*/ 	.short	0x0000


	//----- nvinfo : EIATTR_MAXREG_COUNT
	.align		4
        /*006c*/ 	.byte	0x03, 0x1b
        /*006e*/ 	.short	0x00ff


	//----- nvinfo : EIATTR_MERCURY_ISA_VERSION
	.align		4
        /*0070*/ 	.byte	0x03, 0x5f
        /*0072*/ 	.short	0x0101


	//----- nvinfo : EIATTR_VRC_CTA_INIT_COUNT
	.align		4
        /*0074*/ 	.byte	0x02, 0x4a
	.zero		1
	.zero		1


	//----- nvinfo : EIATTR_EXIT_INSTR_OFFSETS
	.align		4
        /*0078*/ 	.byte	0x04, 0x1c
        /*007a*/ 	.short	(.L_36 - .L_35)


	//   ....[0]....
.L_35:
        /*007c*/ 	.word	0x00000660


	//----- nvinfo : EIATTR_CRS_STACK_SIZE
	.align		4
.L_36:
        /*0080*/ 	.byte	0x04, 0x1e
        /*0082*/ 	.short	(.L_38 - .L_37)
.L_37:
        /*0084*/ 	.word	0x00000000


	//----- nvinfo : EIATTR_CBANK_PARAM_SIZE
	.align		4
.L_38:
        /*0088*/ 	.byte	0x03, 0x19
        /*008a*/ 	.short	0x0028


	//----- nvinfo : EIATTR_PARAM_CBANK
	.align		4
        /*008c*/ 	.byte	0x04, 0x0a
        /*008e*/ 	.short	(.L_40 - .L_39)
	.align		4
.L_39:
        /*0090*/ 	.word	index@(.nv.constant0._Z10draw_scenePijPfPjii)
        /*0094*/ 	.short	0x0380
        /*0096*/ 	.short	0x0028


	//----- nvinfo : EIATTR_SW_WAR
	.align		4
.L_40:
        /*0098*/ 	.byte	0x04, 0x36
        /*009a*/ 	.short	(.L_42 - .L_41)
.L_41:
        /*009c*/ 	.word	0x00000008
.L_42:


//--------------------- .nv.info._Z11hello_worldv --------------------------
	.section	.nv.info._Z11hello_worldv,"",@"SHT_CUDA_INFO"
	.sectionflags	@""
	.align	4


	//----- nvinfo : EIATTR_CUDA_API_VERSION
	.align		4
        /*0000*/ 	.byte	0x04, 0x37
        /*0002*/ 	.short	(.L_44 - .L_43)
.L_43:
        /*0004*/ 	.word	0x00000082


	//----- nvinfo : EIATTR_SPARSE_MMA_MASK
	.align		4
.L_44:
        /*0008*/ 	.byte	0x03, 0x50
        /*000a*/ 	.short	0x0000


	//----- nvinfo : EIATTR_MAXREG_COUNT
	.align		4
        /*000c*/ 	.byte	0x03, 0x1b
        /*000e*/ 	.short	0x00ff


	//----- nvinfo : EIATTR_EXTERNS
	.align		4
        /*0010*/ 	.byte	0x04, 0x0f
        /*0012*/ 	.short	(.L_46 - .L_45)


	//   ....[0]....
	.align		4
.L_45:
        /*0014*/ 	.word	index@(vprintf)


	//----- nvinfo : EIATTR_MERCURY_ISA_VERSION
	.align		4
.L_46:
        /*0018*/ 	.byte	0x03, 0x5f
        /*001a*/ 	.short	0x0101


	//----- nvinfo : EIATTR_VRC_CTA_INIT_COUNT
	.align		4
        /*001c*/ 	.byte	0x02, 0x4a
	.zero		1
	.zero		1


	//----- nvinfo : EIATTR_SYSCALL_OFFSETS
	.align		4
        /*0020*/ 	.byte	0x04, 0x46
        /*0022*/ 	.short	(.L_48 - .L_47)


	//   ....[0]....
.L_47:
        /*0024*/ 	.word	0x00000080


	//----- nvinfo : EIATTR_EXIT_INSTR_OFFSETS
	.align		4
.L_48:
        /*0028*/ 	.byte	0x04, 0x1c
        /*002a*/ 	.short	(.L_50 - .L_49)


	//   ....[0]....
.L_49:
        /*002c*/ 	.word	0x00000090


	//----- nvinfo : EIATTR_SW_WAR
	.align		4
.L_50:
        /*0030*/ 	.byte	0x04, 0x36
        /*0032*/ 	.short	(.L_52 - .L_51)
.L_51:
        /*0034*/ 	.word	0x00000008
.L_52:


//--------------------- .nv.callgraph             --------------------------
	.section	.nv.callgraph,"",@"SHT_CUDA_CALLGRAPH"
	.align	4
	.sectionentsize	8
	.align		4
        /*0000*/ 	.word	0x00000000
	.align		4
        /*0004*/ 	.word	0xffffffff
	.align		4
        /*0008*/ 	.word	index@(_Z11hello_worldv)
	.align		4
        /*000c*/ 	.word	index@(vprintf)
	.align		4
        /*0010*/ 	.word	0x00000000
	.align		4
        /*0014*/ 	.word	0xfffffffe
	.align		4
        /*0018*/ 	.word	0x00000000
	.align		4
        /*001c*/ 	.word	0xfffffffd
	.align		4
        /*0020*/ 	.word	0x00000000
	.align		4
        /*0024*/ 	.word	0xfffffffc


//--------------------- .nv.constant4             --------------------------
	.section	.nv.constant4,"a",@progbits
	.align	8
	.align		8
.nv.constant4:
        /*0000*/ 	.dword	collision_functions
	.align		8
        /*0008*/ 	.dword	next_collision_func
	.align		8
        /*0010*/ 	.dword	$str
	.align		8
        /*0018*/ 	.dword	vprintf


//--------------------- .nv.constant2._Z10draw_scenePijPfPjii --------------------------
	.section	.nv.constant2._Z10draw_scenePijPfPjii,"a",@progbits
	.sectionflags	@""
	.align	4
.nv.constant2._Z10draw_scenePijPfPjii:
        /*0000*/ 	.byte	0x01, 0x00, 0x00, 0x00, 0x00, 0x00, 0x00, 0x00, 0x70, 0x06, 0x00, 0x00, 0x00, 0x00, 0x00, 0x00


//--------------------- .text._Z10draw_scenePijPfPjii --------------------------
	.section	.text._Z10draw_scenePijPfPjii,"ax",@progbits
	.align	128
        .global         _Z10draw_scenePijPfPjii
        .type           _Z10draw_scenePijPfPjii,@function
        .size           _Z10draw_scenePijPfPjii,(.L_x_34 - _Z10draw_scenePijPfPjii)
        .other          _Z10draw_scenePijPfPjii,@"STO_CUDA_ENTRY STV_DEFAULT"
_Z10draw_scenePijPfPjii:
.text._Z10draw_scenePijPfPjii:
[----:B------:R-:W0:Y:S01]  /*0000*/  LDC R1, c[0x0][0x37c] ;  /* 0x0000df00ff017b82 */ /* 0x000e220000000800 */
[----:B------:R-:W1:Y:S01]  /*0010*/  S2R R24, SR_TID.Y ;  /* 0x0000000000187919 */ /* 0x000e620000002200 */
[----:B------:R-:W2:Y:S06]  /*0020*/  LDCU UR5, c[0x0][0x2fc] ;  /* 0x00005f80ff0577ac */ /* 0x000eac0008000800 */
[----:B------:R-:W3:Y:S01]  /*0030*/  LDC R0, c[0x0][0x360] ;  /* 0x0000d800ff007b82 */ /* 0x000ee20000000800 */
[----:B0-----:R-:W-:Y:S01]  /*0040*/  VIADD R1, R1, 0xfffffff8 ;  /* 0xfffffff801017836 */ /* 0x001fe20000000000 */
[----:B------:R-:W0:Y:S01]  /*0050*/  S2R R29, SR_TID.X ;  /* 0x00000000001d7919 */ /* 0x000e220000002100 */
[----:B------:R-:W4:Y:S01]  /*0060*/  LDCU UR9, c[0x0][0x3a4] ;  /* 0x00007480ff0977ac */ /* 0x000f220008000800 */
[----:B------:R-:W-:Y:S01]  /*0070*/  HFMA2 R26, -RZ, RZ, 0, 0 ;  /* 0x00000000ff1a7431 */ /* 0x000fe200000001ff */
[----:B------:R-:W-:Y:S01]  /*0080*/  PLOP3.LUT P0, PT, PT, PT, PT, 0x8, 0x80 ;  /* 0x000000000080781c */ /* 0x000fe20003f0e170 */
[----:B------:R-:W-:Y:S01]  /*0090*/  IMAD.MOV.U32 R27, RZ, RZ, -0x1 ;  /* 0xffffffffff1b7424 */ /* 0x000fe200078e00ff */
[----:B------:R-:W5:Y:S01]  /*00a0*/  LDCU UR4, c[0x0][0x2f8] ;  /* 0x00005f00ff0477ac */ /* 0x000f620008000800 */
[----:B------:R-:W1:Y:S01]  /*00b0*/  S2UR UR7, SR_CTAID.Y ;  /* 0x00000000000779c3 */ /* 0x000e620000002600 */
[----:B------:R-:W0:Y:S07]  /*00c0*/  LDCU.64 UR36, c[0x0][0x358] ;  /* 0x00006b00ff2477ac */ /* 0x000e2e0008000a00 */
[----:B------:R-:W1:Y:S01]  /*00d0*/  LDC R3, c[0x0][0x364] ;  /* 0x0000d900ff037b82 */ /* 0x000e620000000800 */
[----:B------:R-:W3:Y:S01]  /*00e0*/  LDCU UR8, c[0x0][0x370] ;  /* 0x00006e00ff0877ac */ /* 0x000ee20008000800 */
[----:B----4-:R-:W-:-:S06]  /*00f0*/  UISETP.NE.AND UP0, UPT, UR9, URZ, UPT ;  /* 0x000000ff0900728c */ /* 0x010fcc000bf05270 */
[----:B------:R-:W0:Y:S01]  /*0100*/  S2UR UR6, SR_CTAID.X ;  /* 0x00000000000679c3 */ /* 0x000e220000002500 */
[----:B-----5:R-:W-:-:S05]  /*0110*/  IADD3 R16, P1, PT, R1, UR4, RZ ;  /* 0x0000000401107c10 */ /* 0x020fca000ff3e0ff */
[----:B--2---:R-:W-:Y:S02]  /*0120*/  IMAD.X R2, RZ, RZ, UR5, P1 ;  /* 0x00000005ff027e24 */ /* 0x004fe400088e06ff */
[----:B-1----:R-:W-:Y:S02]  /*0130*/  IMAD R24, R3, UR7, R24 ;  /* 0x0000000703187c24 */ /* 0x002fe4000f8e0218 */
[----:B---3--:R-:W-:-:S04]  /*0140*/  IMAD R3, R0, UR8, RZ ;  /* 0x0000000800037c24 */ /* 0x008fc8000f8e02ff */
[----:B------:R-:W-:Y:S02]  /*0150*/  IMAD R28, R24, R3, RZ ;  /* 0x00000003181c7224 */ /* 0x000fe400078e02ff */
[----:B0-----:R-:W-:Y:S01]  /*0160*/  IMAD R29, R0, UR6, R29 ;  /* 0x00000006001d7c24 */ /* 0x001fe2000f8e021d */
[----:B------:R-:W-:Y:S06]  /*0170*/  BRA.U !UP0, `(.L_x_0) ;  /* 0x0000000108d07547 */ /* 0x000fec000b800000 */
[----:B------:R-:W-:Y:S01]  /*0180*/  BSSY.RECONVERGENT B7, `(.L_x_1) ;  /* 0x0000032000077945 */ /* 0x000fe20003800200 */
[----:B------:R-:W-:Y:S01]  /*0190*/  I2FP.F32.U32 R24, R24 ;  /* 0x0000001800187245 */ /* 0x000fe20000201000 */
[----:B------:R-:W-:Y:S01]  /*01a0*/  IMAD.MOV.U32 R26, RZ, RZ, RZ ;  /* 0x000000ffff1a7224 */ /* 0x000fe200078e00ff */
[----:B------:R-:W-:Y:S01]  /*01b0*/  I2FP.F32.S32 R25, R29 ;  /* 0x0000001d00197245 */ /* 0x000fe20000201400 */
[----:B------:R-:W-:Y:S01]  /*01c0*/  IMAD.MOV.U32 R22, RZ, RZ, RZ ;  /* 0x000000ffff167224 */ /* 0x000fe200078e00ff */
[----:B------:R-:W-:Y:S01]  /*01d0*/  MOV R27, 0xffffffff ;  /* 0xffffffff001b7802 */ /* 0x000fe20000000f00 */
[----:B------:R-:W-:Y:S01]  /*01e0*/  IMAD.MOV.U32 R23, RZ, RZ, -0x334143e0 ;  /* 0xccbebc20ff177424 */ /* 0x000fe200078e00ff */
[----:B------:R-:W-:Y:S01]  /*01f0*/  MOV R19, RZ ;  /* 0x000000ff00137202 */ /* 0x000fe20000000f00 */
[----:B------:R-:W-:Y:S01]  /*0200*/  IMAD.MOV.U32 R18, RZ, RZ, -0x1 ;  /* 0xffffffffff127424 */ /* 0x000fe200078e00ff */
[----:B------:R-:W0:Y:S06]  /*0210*/  LDCU UR38, c[0x0][0x3a0] ;  /* 0x00007400ff2677ac */ /* 0x000e2c0008000800 */
.L_x_5:
[----:B------:R-:W1:Y:S08]  /*0220*/  LDC.64 R6, c[0x4][RZ] ;  /* 0x01000000ff067b82 */ /* 0x000e700000000a00 */
[----:B------:R-:W2:Y:S01]  /*0230*/  LDC.64 R30, c[0x0][0x398] ;  /* 0x0000e600ff1e7b82 */ /* 0x000ea20000000a00 */
[----:B-1----:R-:W-:-:S06]  /*0240*/  IMAD.WIDE.U32 R6, R19, 0x8, R6 ;  /* 0x0000000813067825 */ /* 0x002fcc00078e0006 */
[----:B------:R-:W3:Y:S01]  /*0250*/  LDG.E.64 R6, desc[UR36][R6.64] ;  /* 0x0000002406067981 */ /* 0x000ee2000c1e1b00 */
[----:B------:R-:W3:Y:S01]  /*0260*/  LDC.64 R4, c[0x4][0x8] ;  /* 0x01000200ff047b82 */ /* 0x000ee20000000a00 */
[----:B--2---:R-:W-:Y:S02]  /*0270*/  IMAD.WIDE.U32 R30, R19, 0x4, R30 ;  /* 0x00000004131e7825 */ /* 0x004fe400078e001e */
[----:B---3--:R1:W-:Y:S04]  /*0280*/  STG.E.64 desc[UR36][R4.64], R6 ;  /* 0x0000000604007986 */ /* 0x0083e8000c101b24 */
[----:B------:R-:W2:Y:S01]  /*0290*/  LDG.E R0, desc[UR36][R30.64] ;  /* 0x000000241e007981 */ /* 0x000ea2000c1e1900 */
[----:B------:R-:W-:Y:S01]  /*02a0*/  BSSY.RECONVERGENT B6, `(.L_x_2) ;  /* 0x000001b000067945 */ /* 0x000fe20003800200 */
[----:B--2---:R-:W-:-:S13]  /*02b0*/  ISETP.NE.AND P0, PT, R0, RZ, PT ;  /* 0x000000ff0000720c */ /* 0x004fda0003f05270 */
[----:B-1---5:R-:W-:Y:S05]  /*02c0*/  @!P0 BRA `(.L_x_3) ;  /* 0x0000000000608947 */ /* 0x022fea0003800000 */
[----:B------:R-:W-:-:S07]  /*02d0*/  IMAD.MOV.U32 R17, RZ, RZ, RZ ;  /* 0x000000ffff117224 */ /* 0x000fce00078e00ff */
.L_x_4:
[----:B------:R-:W1:Y:S08]  /*02e0*/  LDC.64 R12, c[0x4][0x8] ;  /* 0x01000200ff0c7b82 */ /* 0x000e700000000a00 */
[----:B------:R-:W2:Y:S01]  /*02f0*/  LDC.64 R6, c[0x0][0x390] ;  /* 0x0000e400ff067b82 */ /* 0x000ea20000000a00 */
[----:B-1----:R-:W3:Y:S01]  /*0300*/  LDG.E R10, desc[UR36][R12.64] ;  /* 0x000000240c0a7981 */ /* 0x002ee2000c1e1900 */
[----:B0-----:R-:W-:Y:S01]  /*0310*/  IMAD R3, R22, UR38, RZ ;  /* 0x0000002616037c24 */ /* 0x001fe2000f8e02ff */
[----:B------:R-:W-:Y:S01]  /*0320*/  MOV R4, R25 ;  /* 0x0000001900047202 */ /* 0x000fe20000000f00 */
[----:B------:R-:W-:Y:S01]  /*0330*/  IMAD.MOV.U32 R5, RZ, RZ, R24 ;  /* 0x000000ffff057224 */ /* 0x000fe200078e0018 */
[----:B------:R-:W-:Y:S01]  /*0340*/  MOV R9, R2 ;  /* 0x0000000200097202 */ /* 0x000fe20000000f00 */
[----:B------:R-:W-:Y:S01]  /*0350*/  IMAD.MOV.U32 R8, RZ, RZ, R16 ;  /* 0x000000ffff087224 */ /* 0x000fe200078e0010 */
[----:B------:R-:W-:Y:S01]  /*0360*/  MOV R20, 0x3b0 ;  /* 0x000003b000147802 */ /* 0x000fe20000000f00 */
[----:B------:R-:W-:-:S02]  /*0370*/  IMAD.MOV.U32 R21, RZ, RZ, 0x0 ;  /* 0x00000000ff157424 */ /* 0x000fc400078e00ff */
[----:B--2---:R-:W-:Y:S01]  /*0380*/  IMAD.WIDE R6, R3, 0x4, R6 ;  /* 0x0000000403067825 */ /* 0x004fe200078e0206 */
[----:B---3-5:R-:W0:Y:S06]  /*0390*/  LDC.64 R10, c[0x2][R10] ;  /* 0x008000000a0a7b82 */ /* 0x028e2c0000000a00 */
[----:B0-----:R-:W-:Y:S05]  /*03a0*/  CALL.REL.NOINC R10 `(_Z10draw_scenePijPfPjii) ;  /* 0xfffffffc0a147344 */ /* 0x001fea0003c3ffff */
[----:B------:R-:W2:Y:S01]  /*03b0*/  LDG.E R0, desc[UR36][R30.64] ;  /* 0x000000241e007981 */ /* 0x000ea2000c1e1900 */
[----:B------:R-:W-:-:S13]  /*03c0*/  FSETP.GT.AND P0, PT, R4, R23, PT ;  /* 0x000000170400720b */ /* 0x000fda0003f04000 */
[----:B------:R1:W5:Y:S01]  /*03d0*/  @P0 LDL R26, [R1] ;  /* 0x00000000011a0983 */ /* 0x0003620000100800 */
[----:B------:R-:W-:Y:S01]  /*03e0*/  VIADD R17, R17, 0x1 ;  /* 0x0000000111117836 */ /* 0x000fe20000000000 */
[----:B------:R-:W-:Y:S01]  /*03f0*/  @P0 MOV R23, R4 ;  /* 0x0000000400170202 */ /* 0x000fe20000000f00 */
[----:B------:R-:W-:Y:S01]  /*0400*/  @P0 IMAD.MOV.U32 R27, RZ, RZ, R22 ;  /* 0x000000ffff1b0224 */ /* 0x000fe200078e0016 */
[----:B------:R-:W-:Y:S01]  /*0410*/  IADD3 R22, PT, PT, R22, 0x1, RZ ;  /* 0x0000000116167810 */ /* 0x000fe20007ffe0ff */
[----:B------:R-:W-:Y:S01]  /*0420*/  @P0 IMAD.MOV.U32 R18, RZ, RZ, R19 ;  /* 0x000000ffff120224 */ /* 0x000fe200078e0013 */
[----:B--2---:R-:W-:-:S13]  /*0430*/  ISETP.GE.U32.AND P1, PT, R17, R0, PT ;  /* 0x000000001100720c */ /* 0x004fda0003f26070 */
[----:B-1----:R-:W-:Y:S05]  /*0440*/  @!P1 BRA `(.L_x_4) ;  /* 0xfffffffc00a49947 */ /* 0x002fea000383ffff */
.L_x_3:
[----:B0-----:R-:W-:Y:S05]  /*0450*/  BSYNC.RECONVERGENT B6 ;  /* 0x0000000000067941 */ /* 0x001fea0003800200 */
.L_x_2:
[----:B------:R-:W0:Y:S01]  /*0460*/  LDCU UR4, c[0x0][0x3a4] ;  /* 0x00007480ff0477ac */ /* 0x000e220008000800 */
[----:B------:R-:W-:-:S05]  /*0470*/  VIADD R19, R19, 0x1 ;  /* 0x0000000113137836 */ /* 0x000fca0000000000 */
[----:B0-----:R-:W-:-:S13]  /*0480*/  ISETP.NE.AND P0, PT, R19, UR4, PT ;  /* 0x0000000413007c0c */ /* 0x001fda000bf05270 */
[----:B------:R-:W-:Y:S05]  /*0490*/  @P0 BRA `(.L_x_5) ;  /* 0xfffffffc00600947 */ /* 0x000fea000383ffff */
[----:B------:R-:W-:Y:S05]  /*04a0*/  BSYNC.RECONVERGENT B7 ;  /* 0x0000000000077941 */ /* 0x000fea0003800200 */
.L_x_1:
[----:B------:R-:W-:-:S13]  /*04b0*/  ISETP.GT.AND P0, PT, R18, -0x1, PT ;  /* 0xffffffff1200780c */ /* 0x000fda0003f04270 */
.L_x_0:
[----:B------:R-:W0:Y:S08]  /*04c0*/  @P0 LDC R0, c[0x0][0x3a0] ;  /* 0x0000e800ff000b82 */ /* 0x000e300000000800 */
[----:B------:R-:W1:Y:S01]  /*04d0*/  @P0 LDC.64 R4, c[0x0][0x390] ;  /* 0x0000e400ff040b82 */ /* 0x000e620000000a00 */
[----:B0-----:R-:W-:-:S04]  /*04e0*/  @P0 IMAD R27, R27, R0, RZ ;  /* 0x000000001b1b0224 */ /* 0x001fc800078e02ff */
[----:B-1----:R-:W-:-:S05]  /*04f0*/  @P0 IMAD.WIDE R4, R27, 0x4, R4 ;  /* 0x000000041b040825 */ /* 0x002fca00078e0204 */
[----:B------:R-:W2:Y:S04]  /*0500*/  @P0 LDG.E R3, desc[UR36][R4.64] ;  /* 0x0000002404030981 */ /* 0x000ea8000c1e1900 */
[----:B------:R-:W3:Y:S04]  /*0510*/  @P0 LDG.E R7, desc[UR36][R4.64+0x4] ;  /* 0x0000042404070981 */ /* 0x000ee8000c1e1900 */
[----:B------:R0:W4:Y:S01]  /*0520*/  @P0 LDG.E R9, desc[UR36][R4.64+0x8] ;  /* 0x0000082404090981 */ /* 0x000122000c1e1900 */
[----:B------:R-:W-:Y:S01]  /*0530*/  IMAD.MOV.U32 R0, RZ, RZ, RZ ;  /* 0x000000ffff007224 */ /* 0x000fe200078e00ff */
[----:B------:R-:W-:Y:S01]  /*0540*/  MOV R6, RZ ;  /* 0x000000ff00067202 */ /* 0x000fe20000000f00 */
[----:B------:R-:W-:-:S04]  /*0550*/  IMAD.IADD R28, R29, 0x1, R28 ;  /* 0x000000011d1c7824 */ /* 0x000fc800078e021c */
[----:B0-----:R-:W-:Y:S02]  /*0560*/  IMAD R5, R28, 0x3, RZ ;  /* 0x000000031c057824 */ /* 0x001fe400078e02ff */
[----:B--2--5:R-:W-:-:S04]  /*0570*/  @P0 FMUL R3, R3, R26 ;  /* 0x0000001a03030220 */ /* 0x024fc80000400000 */
[----:B------:R-:W-:Y:S01]  /*0580*/  @P0 FMUL R0, R3, 255 ;  /* 0x437f000003000820 */ /* 0x000fe20000400000 */
[-C--:B---3--:R-:W-:Y:S01]  /*0590*/  @P0 FMUL R7, R7, R26.reuse ;  /* 0x0000001a07070220 */ /* 0x088fe20000400000 */
[----:B------:R-:W0:Y:S01]  /*05a0*/  LDC.64 R2, c[0x0][0x380] ;  /* 0x0000e000ff027b82 */ /* 0x000e220000000a00 */
[----:B----4-:R-:W-:Y:S02]  /*05b0*/  @P0 FMUL R9, R9, R26 ;  /* 0x0000001a09090220 */ /* 0x010fe40000400000 */
[----:B------:R-:W-:Y:S01]  /*05c0*/  @P0 FMUL R6, R7, 255 ;  /* 0x437f000007060820 */ /* 0x000fe20000400000 */
[----:B------:R-:W-:Y:S01]  /*05d0*/  IMAD.MOV.U32 R7, RZ, RZ, RZ ;  /* 0x000000ffff077224 */ /* 0x000fe200078e00ff */
[----:B------:R-:W1:Y:S01]  /*05e0*/  F2I.TRUNC.NTZ R11, R0 ;  /* 0x00000000000b7305 */ /* 0x000e62000020f100 */
[----:B------:R-:W-:-:S07]  /*05f0*/  @P0 FMUL R7, R9, 255 ;  /* 0x437f000009070820 */ /* 0x000fce0000400000 */
[----:B------:R-:W2:Y:S08]  /*0600*/  F2I.TRUNC.NTZ R13, R6 ;  /* 0x00000006000d7305 */ /* 0x000eb0000020f100 */
[----:B------:R-:W3:Y:S01]  /*0610*/  F2I.TRUNC.NTZ R7, R7 ;  /* 0x0000000700077305 */ /* 0x000ee2000020f100 */
[----:B0-----:R-:W-:-:S05]  /*0620*/  IMAD.WIDE R2, R5, 0x4, R2 ;  /* 0x0000000405027825 */ /* 0x001fca00078e0202 */
[----:B-1----:R-:W-:Y:S04]  /*0630*/  STG.E desc[UR36][R2.64], R11 ;  /* 0x0000000b02007986 */ /* 0x002fe8000c101924 */
[----:B--2---:R-:W-:Y:S04]  /*0640*/  STG.E desc[UR36][R2.64+0x4], R13 ;  /* 0x0000040d02007986 */ /* 0x004fe8000c101924 */
[----:B---3--:R-:W-:Y:S01]  /*0650*/  STG.E desc[UR36][R2.64+0x8], R7 ;  /* 0x0000080702007986 */ /* 0x008fe2000c101924 */
[----:B------:R-:W-:Y:S05]  /*0660*/  EXIT ;  /* 0x000000000000794d */ /* 0x000fea0003800000 */
        .type           $_Z10draw_scenePijPfPjii$_Z16sphere_collisionffPfS_,@function
        .size           $_Z10draw_scenePijPfPjii$_Z16sphere_collisionffPfS_,($__internal_0_$__cuda_sm20_sqrt_rn_f32_slowpath - $_Z10draw_scenePijPfPjii$_Z16sphere_collisionffPfS_)
$_Z10draw_scenePijPfPjii$_Z16sphere_collisionffPfS_:
[----:B------:R-:W-:Y:S02]  /*0670*/  IADD3 R1, PT, PT, R1, -0x30, RZ ;  /* 0xffffffd001017810 */ /* 0x000fe40007ffe0ff */
[----:B------:R-:W-:-:S03]  /*0680*/  MOV R3, R7 ;  /* 0x0000000700037202 */ /* 0x000fc60000000f00 */
[----:B------:R-:W-:Y:S04]  /*0690*/  STL [R1+0x28], R25 ;  /* 0x0000281901007387 */ /* 0x000fe80000100800 */
[----:B------:R-:W-:Y:S04]  /*06a0*/  STL [R1+0x24], R24 ;  /* 0x0000241801007387 */ /* 0x000fe80000100800 */
[----:B------:R-:W-:Y:S04]  /*06b0*/  STL [R1+0x18], R21 ;  /* 0x0000181501007387 */ /* 0x000fe80000100800 */
[----:B------:R-:W-:Y:S04]  /*06c0*/  STL [R1+0x14], R20 ;  /* 0x0000141401007387 */ /* 0x000fe80000100800 */
[----:B------:R-:W-:Y:S04]  /*06d0*/  STL [R1+0x8], R17 ;  /* 0x0000081101007387 */ /* 0x000fe80000100800 */
[----:B------:R-:W-:Y:S04]  /*06e0*/  STL [R1+0x4], R16 ;  /* 0x0000041001007387 */ /* 0x000fe80000100800 */
[----:B------:R0:W-:Y:S04]  /*06f0*/  STL [R1+0x10], R19 ;  /* 0x0000101301007387 */ /* 0x0001e80000100800 */
[----:B------:R1:W-:Y:S04]  /*0700*/  STL [R1+0xc], R18 ;  /* 0x00000c1201007387 */ /* 0x0003e80000100800 */
[----:B------:R2:W-:Y:S01]  /*0710*/  STL [R1+0x20], R23 ;  /* 0x0000201701007387 */ /* 0x0005e20000100800 */
[----:B0-----:R-:W0:Y:S05]  /*0720*/  BMOV.32.CLEAR R19, B7 ;  /* 0x0000000007137355 */ /* 0x001e2a0000100000 */
[----:B-1----:R-:W1:Y:S05]  /*0730*/  BMOV.32.CLEAR R18, B6 ;  /* 0x0000000006127355 */ /* 0x002e6a0000100000 */
[----:B------:R3:W-:Y:S01]  /*0740*/  STL [R1+0x1c], R22 ;  /* 0x00001c1601007387 */ /* 0x0007e20000100800 */
[----:B--2---:R-:W-:-:S03]  /*0750*/  IMAD.MOV.U32 R23, RZ, RZ, R9 ;  /* 0x000000ffff177224 */ /* 0x004fc600078e0009 */
[----:B------:R2:W-:Y:S01]  /*0760*/  STL [R1], R2 ;  /* 0x0000000201007387 */ /* 0x0005e20000100800 */
[----:B---3--:R-:W-:Y:S02]  /*0770*/  IMAD.MOV.U32 R22, RZ, RZ, R8 ;  /* 0x000000ffff167224 */ /* 0x008fe400078e0008 */
[----:B--2---:R-:W-:Y:S01]  /*0780*/  IMAD.MOV.U32 R2, RZ, RZ, R6 ;  /* 0x000000ffff027224 */ /* 0x004fe200078e0006 */
[----:B------:R-:W2:Y:S02]  /*0790*/  LDC.64 R24, c[0x0][0x358] ;  /* 0x0000d600ff187b82 */ /* 0x000ea40000000a00 */
[C---:B--2---:R-:W-:Y:S02]  /*07a0*/  R2UR UR4, R24.reuse ;  /* 0x00000000180472ca */ /* 0x044fe400000e0000 */
[----:B------:R-:W-:Y:S02]  /*07b0*/  R2UR UR5, R25 ;  /* 0x00000000190572ca */ /* 0x000fe400000e0000 */
[----:B------:R-:W-:-:S02]  /*07c0*/  R2UR UR6, R24 ;  /* 0x00000000180672ca */ /* 0x000fc400000e0000 */
[C---:B------:R-:W-:Y:S02]  /*07d0*/  R2UR UR7, R25.reuse ;  /* 0x00000000190772ca */ /* 0x040fe400000e0000 */
[----:B------:R-:W-:Y:S02]  /*07e0*/  R2UR UR8, R24 ;  /* 0x00000000180872ca */ /* 0x000fe400000e0000 */
[----:B------:R-:W-:-:S05]  /*07f0*/  R2UR UR9, R25 ;  /* 0x00000000190972ca */ /* 0x000fca00000e0000 */
[----:B------:R-:W2:Y:S04]  /*0800*/  LD.E R7, desc[UR4][R2.64+0xc] ;  /* 0x00000c0402077980 */ /* 0x000ea8000c101900 */
[----:B------:R-:W3:Y:S04]  /*0810*/  LD.E R0, desc[UR6][R2.64+0x10] ;  /* 0x0000100602007980 */ /* 0x000ee8000c101900 */
[----:B------:R-:W4:Y:S01]  /*0820*/  LD.E R16, desc[UR8][R2.64+0x18] ;  /* 0x0000180802107980 */ /* 0x000f22000c101900 */
[----:B------:R-:W-:Y:S01]  /*0830*/  BSSY.RECONVERGENT B7, `(.L_x_6) ;  /* 0x0000041000077945 */ /* 0x000fe20003800200 */
[----:B--2---:R-:W-:Y:S01]  /*0840*/  FADD R4, -R7, R4 ;  /* 0x0000000407047221 */ /* 0x004fe20000000100 */
[----:B---3--:R-:W-:-:S03]  /*0850*/  FADD R0, -R0, R5 ;  /* 0x0000000500007221 */ /* 0x008fc60000000100 */
[----:B------:R-:W-:Y:S01]  /*0860*/  FMUL R7, R4, R4 ;  /* 0x0000000404077220 */ /* 0x000fe20000400000 */
[----:B------:R-:W-:Y:S02]  /*0870*/  IMAD.MOV.U32 R4, RZ, RZ, -0x334143e0 ;  /* 0xccbebc20ff047424 */ /* 0x000fe400078e00ff */
[----:B------:R-:W-:Y:S01]  /*0880*/  FMUL R0, R0, R0 ;  /* 0x0000000000007220 */ /* 0x000fe20000400000 */
[----:B----4-:R-:W-:-:S03]  /*0890*/  FMUL R16, R16, R16 ;  /* 0x0000001010107220 */ /* 0x010fc60000400000 */
[----:B------:R-:W-:-:S05]  /*08a0*/  FADD R5, R7, R0 ;  /* 0x0000000007057221 */ /* 0x000fca0000000000 */
[----:B------:R-:W-:-:S13]  /*08b0*/  FSETP.GEU.AND P0, PT, R5, R16, PT ;  /* 0x000000100500720b */ /* 0x000fda0003f0e000 */
[----:B01----:R-:W-:Y:S05]  /*08c0*/  @P0 BRA `(.L_x_7) ;  /* 0x0000000000dc0947 */ /* 0x003fea0003800000 */
[----:B------:R-:W-:Y:S01]  /*08d0*/  FADD R4, R16, -R7 ;  /* 0x8000000710047221 */ /* 0x000fe20000000000 */
[----:B------:R-:W-:Y:S02]  /*08e0*/  R2UR UR4, R24 ;  /* 0x00000000180472ca */ /* 0x000fe400000e0000 */
[----:B------:R-:W-:Y:S01]  /*08f0*/  R2UR UR5, R25 ;  /* 0x00000000190572ca */ /* 0x000fe200000e0000 */
[----:B------:R-:W-:-:S05]  /*0900*/  FADD R4, -R0, R4 ;  /* 0x0000000400047221 */ /* 0x000fca0000000100 */
[----:B------:R-:W-:Y:S01]  /*0910*/  IADD3 R0, PT, PT, R4, -0xd000000, RZ ;  /* 0xf300000004007810 */ /* 0x000fe20007ffe0ff */
[----:B------:R0:W1:Y:S03]  /*0920*/  MUFU.RSQ R5, R4 ;  /* 0x0000000400057308 */ /* 0x0000660000001400 */
[----:B------:R-:W-:Y:S01]  /*0930*/  ISETP.GT.U32.AND P0, PT, R0, 0x727fffff, PT ;  /* 0x727fffff0000780c */ /* 0x000fe20003f04070 */
[----:B------:R-:W-:Y:S02]  /*0940*/  BSSY.RECONVERGENT B6, `(.L_x_8) ;  /* 0x000000c000067945 */ /* 0x000fe40003800200 */
[----:B------:R0:W5:Y:S10]  /*0950*/  LD.E R2, desc[UR4][R2.64+0x14] ;  /* 0x0000140402027980 */ /* 0x000174000c101900 */
[----:B0-----:R-:W-:Y:S05]  /*0960*/  @!P0 BRA `(.L_x_9) ;  /* 0x0000000000148947 */ /* 0x001fea0003800000 */
[----:B------:R-:W-:Y:S01]  /*0970*/  MOV R20, 0x9a0 ;  /* 0x000009a000147802 */ /* 0x000fe20000000f00 */
[----:B------:R-:W-:-:S07]  /*0980*/  IMAD.MOV.U32 R21, RZ, RZ, 0x0 ;  /* 0x00000000ff157424 */ /* 0x000fce00078e00ff */
[----:B-1---5:R-:W-:Y:S05]  /*0990*/  CALL.REL.NOINC `($__internal_0_$__cuda_sm20_sqrt_rn_f32_slowpath) ;  /* 0x0000000000e87944 */ /* 0x022fea0003c00000 */
[----:B------:R-:W-:Y:S01]  /*09a0*/  IMAD.MOV.U32 R17, RZ, RZ, R4 ;  /* 0x000000ffff117224 */ /* 0x000fe200078e0004 */
[----:B------:R-:W-:Y:S06]  /*09b0*/  BRA `(.L_x_10) ;  /* 0x0000000000107947 */ /* 0x000fec0003800000 */
.L_x_9:
[----:B-1----:R-:W-:Y:S01]  /*09c0*/  FMUL.FTZ R17, R4, R5 ;  /* 0x0000000504117220 */ /* 0x002fe20000410000 */
[----:B------:R-:W-:-:S03]  /*09d0*/  FMUL.FTZ R0, R5, 0.5 ;  /* 0x3f00000005007820 */ /* 0x000fc60000410000 */
[----:B------:R-:W-:-:S04]  /*09e0*/  FFMA R4, -R17, R17, R4 ;  /* 0x0000001111047223 */ /* 0x000fc80000000104 */
[----:B------:R-:W-:-:S07]  /*09f0*/  FFMA R17, R4, R0, R17 ;  /* 0x0000000004117223 */ /* 0x000fce0000000011 */
.L_x_10:
[----:B------:R-:W-:Y:S05]  /*0a00*/  BSYNC.RECONVERGENT B6 ;  /* 0x0000000000067941 */ /* 0x000fea0003800200 */
.L_x_8:
[----:B------:R-:W-:Y:S01]  /*0a10*/  IADD3 R0, PT, PT, R16, -0xd000000, RZ ;  /* 0xf300000010007810 */ /* 0x000fe20007ffe0ff */
[----:B------:R0:W1:Y:S01]  /*0a20*/  MUFU.RSQ R5, R16 ;  /* 0x0000001000057308 */ /* 0x0000620000001400 */
[----:B------:R-:W-:Y:S02]  /*0a30*/  BSSY.RECONVERGENT B6, `(.L_x_11) ;  /* 0x000000c000067945 */ /* 0x000fe40003800200 */
[----:B------:R-:W-:-:S13]  /*0a40*/  ISETP.GT.U32.AND P0, PT, R0, 0x727fffff, PT ;  /* 0x727fffff0000780c */ /* 0x000fda0003f04070 */
[----:B0-----:R-:W-:Y:S05]  /*0a50*/  @!P0 BRA `(.L_x_12) ;  /* 0x0000000000148947 */ /* 0x001fea0003800000 */
[----:B------:R-:W-:Y:S02]  /*0a60*/  HFMA2 R21, -RZ, RZ, 0, 0 ;  /* 0x00000000ff157431 */ /* 0x000fe400000001ff */
[----:B------:R-:W-:Y:S01]  /*0a70*/  IMAD.MOV.U32 R4, RZ, RZ, R16 ;  /* 0x000000ffff047224 */ /* 0x000fe200078e0010 */
[----:B------:R-:W-:-:S07]  /*0a80*/  MOV R20, 0xaa0 ;  /* 0x00000aa000147802 */ /* 0x000fce0000000f00 */
[----:B-1---5:R-:W-:Y:S05]  /*0a90*/  CALL.REL.NOINC `($__internal_0_$__cuda_sm20_sqrt_rn_f32_slowpath) ;  /* 0x0000000000a87944 */ /* 0x022fea0003c00000 */
[----:B------:R-:W-:Y:S05]  /*0aa0*/  BRA `(.L_x_13) ;  /* 0x0000000000107947 */ /* 0x000fea0003800000 */
.L_x_12:
[----:B-1----:R-:W-:Y:S01]  /*0ab0*/  FMUL.FTZ R3, R16, R5 ;  /* 0x0000000510037220 */ /* 0x002fe20000410000 */
[----:B------:R-:W-:-:S03]  /*0ac0*/  FMUL.FTZ R0, R5, 0.5 ;  /* 0x3f00000005007820 */ /* 0x000fc60000410000 */
[----:B------:R-:W-:-:S04]  /*0ad0*/  FFMA R4, -R3, R3, R16 ;  /* 0x0000000303047223 */ /* 0x000fc80000000110 */
[----:B------:R-:W-:-:S07]  /*0ae0*/  FFMA R4, R4, R0, R3 ;  /* 0x0000000004047223 */ /* 0x000fce0000000003 */
.L_x_13:
[----:B------:R-:W-:Y:S05]  /*0af0*/  BSYNC.RECONVERGENT B6 ;  /* 0x0000000000067941 */ /* 0x000fea0003800200 */
.L_x_11:
[----:B------:R-:W0:Y:S01]  /*0b00*/  MUFU.RCP R3, R4 ;  /* 0x0000000400037308 */ /* 0x000e220000001000 */
[----:B------:R-:W-:Y:S07]  /*0b10*/  BSSY.RECONVERGENT B6, `(.L_x_14) ;  /* 0x000000e000067945 */ /* 0x000fee0003800200 */
[----:B------:R-:W1:Y:S01]  /*0b20*/  FCHK P0, R17, R4 ;  /* 0x0000000411007302 */ /* 0x000e620000000000 */
[----:B0-----:R-:W-:-:S04]  /*0b30*/  FFMA R0, R3, -R4, 1 ;  /* 0x3f80000003007423 */ /* 0x001fc80000000804 */
[----:B------:R-:W-:-:S04]  /*0b40*/  FFMA R0, R3, R0, R3 ;  /* 0x0000000003007223 */ /* 0x000fc80000000003 */
[----:B------:R-:W-:-:S04]  /*0b50*/  FFMA R6, R0, R17, RZ ;  /* 0x0000001100067223 */ /* 0x000fc800000000ff */
[----:B------:R-:W-:-:S04]  /*0b60*/  FFMA R3, R6, -R4, R17 ;  /* 0x8000000406037223 */ /* 0x000fc80000000011 */
[----:B------:R-:W-:Y:S01]  /*0b70*/  FFMA R3, R0, R3, R6 ;  /* 0x0000000300037223 */ /* 0x000fe20000000006 */
[----:B-1----:R-:W-:Y:S06]  /*0b80*/  @!P0 BRA `(.L_x_15) ;  /* 0x0000000000188947 */ /* 0x002fec0003800000 */
[----:B------:R-:W-:Y:S01]  /*0b90*/  IMAD.MOV.U32 R5, RZ, RZ, R4 ;  /* 0x000000ffff057224 */ /* 0x000fe200078e0004 */
[----:B------:R-:W-:Y:S01]  /*0ba0*/  MOV R4, R17 ;  /* 0x0000001100047202 */ /* 0x000fe20000000f00 */
[----:B------:R-:W-:Y:S01]  /*0bb0*/  IMAD.MOV.U32 R21, RZ, RZ, 0x0 ;  /* 0x00000000ff157424 */ /* 0x000fe200078e00ff */
[----:B------:R-:W-:-:S07]  /*0bc0*/  MOV R20, 0xbe0 ;  /* 0x00000be000147802 */ /* 0x000fce0000000f00 */
[----:B-----5:R-:W-:Y:S05]  /*0bd0*/  CALL.REL.NOINC `($__internal_1_$__cuda_sm3x_div_rn_noftz_f32_slowpath) ;  /* 0x0000000000c47944 */ /* 0x020fea0003c00000 */
[----:B------:R-:W-:-:S07]  /*0be0*/  MOV R3, R4 ;  /* 0x0000000400037202 */ /* 0x000fce0000000f00 */
.L_x_15:
[----:B------:R-:W-:Y:S05]  /*0bf0*/  BSYNC.RECONVERGENT B6 ;  /* 0x0000000000067941 */ /* 0x000fea0003800200 */
.L_x_14:
[----:B------:R-:W-:Y:S01]  /*0c00*/  R2UR UR4, R24 ;  /* 0x00000000180472ca */ /* 0x000fe200000e0000 */
[----:B-----5:R-:W-:Y:S01]  /*0c10*/  FADD R4, R2, R17 ;  /* 0x0000001102047221 */ /* 0x020fe20000000000 */
[----:B------:R-:W-:-:S13]  /*0c20*/  R2UR UR5, R25 ;  /* 0x00000000190572ca */ /* 0x000fda00000e0000 */
[----:B------:R0:W-:Y:S02]  /*0c30*/  ST.E desc[UR4][R22.64], R3 ;  /* 0x0000000316007985 */ /* 0x0001e4000c101904 */
.L_x_7:
[----:B------:R-:W-:Y:S05]  /*0c40*/  BSYNC.RECONVERGENT B7 ;  /* 0x0000000000077941 */ /* 0x000fea0003800200 */
.L_x_6:
[----:B------:R-:W2:Y:S01]  /*0c50*/  LDL R20, [R1+0x14] ;  /* 0x0000140001147983 */ /* 0x000ea20000100800 */
[----:B------:R1:W-:Y:S05]  /*0c60*/  BMOV.32 B6, R18 ;  /* 0x0000001206007356 */ /* 0x0003ea0000000000 */
[----:B------:R-:W2:Y:S01]  /*0c70*/  LDL R21, [R1+0x18] ;  /* 0x0000180001157983 */ /* 0x000ea20000100800 */
[----:B------:R3:W-:Y:S05]  /*0c80*/  BMOV.32 B7, R19 ;  /* 0x0000001307007356 */ /* 0x0007ea0000000000 */
[----:B------:R-:W2:Y:S04]  /*0c90*/  LDL R2, [R1] ;  /* 0x0000000001027983 */ /* 0x000ea80000100800 */
[----:B------:R-:W2:Y:S04]  /*0ca0*/  LDL R16, [R1+0x4] ;  /* 0x0000040001107983 */ /* 0x000ea80000100800 */
[----:B------:R-:W2:Y:S04]  /*0cb0*/  LDL R17, [R1+0x8] ;  /* 0x0000080001117983 */ /* 0x000ea80000100800 */
[----:B-1----:R-:W2:Y:S04]  /*0cc0*/  LDL R18, [R1+0xc] ;  /* 0x00000c0001127983 */ /* 0x002ea80000100800 */
[----:B---3--:R-:W2:Y:S04]  /*0cd0*/  LDL R19, [R1+0x10] ;  /* 0x0000100001137983 */ /* 0x008ea80000100800 */
[----:B0-----:R-:W2:Y:S04]  /*0ce0*/  LDL R22, [R1+0x1c] ;  /* 0x00001c0001167983 */ /* 0x001ea80000100800 */
[----:B------:R-:W2:Y:S04]  /*0cf0*/  LDL R23, [R1+0x20] ;  /* 0x0000200001177983 */ /* 0x000ea80000100800 */
[----:B------:R-:W2:Y:S04]  /*0d00*/  LDL R24, [R1+0x24] ;  /* 0x0000240001187983 */ /* 0x000ea80000100800 */
[----:B------:R0:W2:Y:S02]  /*0d10*/  LDL R25, [R1+0x28] ;  /* 0x0000280001197983 */ /* 0x0000a40000100800 */
[----:B0-----:R-:W-:Y:S01]  /*0d20*/  VIADD R1, R1, 0x30 ;  /* 0x0000003001017836 */ /* 0x001fe20000000000 */
[----:B--2---:R-:W-:Y:S06]  /*0d30*/  RET.REL.NODEC R20 `(_Z10draw_scenePijPfPjii) ;  /* 0xfffffff014b07950 */ /* 0x004fec0003c3ffff */
        .weak           $__internal_0_$__cuda_sm20_sqrt_rn_f32_slowpath
        .type           $__internal_0_$__cuda_sm20_sqrt_rn_f32_slowpath,@function
        .size           $__internal_0_$__cuda_sm20_sqrt_rn_f32_slowpath,($__internal_1_$__cuda_sm3x_div_rn_noftz_f32_slowpath - $__internal_0_$__cuda_sm20_sqrt_rn_f32_slowpath)
$__internal_0_$__cuda_sm20_sqrt_rn_f32_slowpath:
[----:B------:R-:W-:Y:S01]  /*0d40*/  IADD3 R1, PT, PT, R1, -0x8, RZ ;  /* 0xfffffff801017810 */ /* 0x000fe20007ffe0ff */
[----:B------:R-:W-:-:S04]  /*0d50*/  IMAD.MOV.U32 R0, RZ, RZ, R4 ;  /* 0x000000ffff007224 */ /* 0x000fc800078e0004 */
[----:B------:R0:W-:Y:S01]  /*0d60*/  STL [R1], R2 ;  /* 0x0000000201007387 */ /* 0x0001e20000100800 */
[----:B------:R-:W-:Y:S01]  /*0d70*/  LOP3.LUT P0, RZ, R0, 0x7fffffff, RZ, 0xc0, !PT ;  /* 0x7fffffff00ff7812 */ /* 0x000fe2000780c0ff */
[----:B------:R-:W-:-:S12]  /*0d80*/  BSSY.RECONVERGENT B0, `(.L_x_16) ;  /* 0x0000013000007945 */ /* 0x000fd80003800200 */
[----:B------:R-:W-:Y:S01]  /*0d90*/  @!P0 MOV R4, R0 ;  /* 0x0000000000048202 */ /* 0x000fe20000000f00 */
[----:B0-----:R-:W-:Y:S06]  /*0da0*/  @!P0 BRA `(.L_x_17) ;  /* 0x0000000000408947 */ /* 0x001fec0003800000 */
[----:B------:R-:W-:-:S13]  /*0db0*/  FSETP.GEU.FTZ.AND P0, PT, R0, RZ, PT ;  /* 0x000000ff0000720b */ /* 0x000fda0003f1e000 */
[----:B------:R-:W-:Y:S01]  /*0dc0*/  @!P0 IMAD.MOV.U32 R4, RZ, RZ, 0x7fffffff ;  /* 0x7fffffffff048424 */ /* 0x000fe200078e00ff */
[----:B------:R-:W-:Y:S06]  /*0dd0*/  @!P0 BRA `(.L_x_17) ;  /* 0x0000000000348947 */ /* 0x000fec0003800000 */
[----:B------:R-:W-:-:S13]  /*0de0*/  FSETP.GTU.FTZ.AND P0, PT, |R0|, +INF , PT ;  /* 0x7f8000000000780b */ /* 0x000fda0003f1c200 */
[----:B------:R-:W-:Y:S01]  /*0df0*/  @P0 FADD.FTZ R4, R0, 1 ;  /* 0x3f80000000040421 */ /* 0x000fe20000010000 */
[----:B------:R-:W-:Y:S06]  /*0e00*/  @P0 BRA `(.L_x_17) ;  /* 0x0000000000280947 */ /* 0x000fec0003800000 */
[----:B------:R-:W-:-:S13]  /*0e10*/  FSETP.NEU.FTZ.AND P0, PT, |R0|, +INF , PT ;  /* 0x7f8000000000780b */ /* 0x000fda0003f1d200 */
[----:B------:R-:W-:-:S04]  /*0e20*/  @P0 FFMA R2, R0, 1.84467440737095516160e+19, RZ ;  /* 0x5f80000000020823 */ /* 0x000fc800000000ff */
[----:B------:R-:W0:Y:S02]  /*0e30*/  @P0 MUFU.RSQ R3, R2 ;  /* 0x0000000200030308 */ /* 0x000e240000001400 */
[----:B0-----:R-:W-:Y:S01]  /*0e40*/  @P0 FMUL.FTZ R5, R2, R3 ;  /* 0x0000000302050220 */ /* 0x001fe20000410000 */
[----:B------:R-:W-:-:S03]  /*0e50*/  @P0 FMUL.FTZ R3, R3, 0.5 ;  /* 0x3f00000003030820 */ /* 0x000fc60000410000 */
[----:B------:R-:W-:-:S04]  /*0e60*/  @P0 FADD.FTZ R4, -R5, -RZ ;  /* 0x800000ff05040221 */ /* 0x000fc80000010100 */
[----:B------:R-:W-:Y:S01]  /*0e70*/  @P0 FFMA R6, R5, R4, R2 ;  /* 0x0000000405060223 */ /* 0x000fe20000000002 */
[----:B------:R-:W-:-:S03]  /*0e80*/  @!P0 MOV R4, R0 ;  /* 0x0000000000048202 */ /* 0x000fc60000000f00 */
[----:B------:R-:W-:-:S04]  /*0e90*/  @P0 FFMA R3, R6, R3, R5 ;  /* 0x0000000306030223 */ /* 0x000fc80000000005 */
[----:B------:R-:W-:-:S07]  /*0ea0*/  @P0 FMUL.FTZ R4, R3, 2.3283064365386962891e-10 ;  /* 0x2f80000003040820 */ /* 0x000fce0000410000 */
.L_x_17:
[----:B------:R-:W-:Y:S05]  /*0eb0*/  BSYNC.RECONVERGENT B0 ;  /* 0x0000000000007941 */ /* 0x000fea0003800200 */
.L_x_16:
[----:B------:R0:W2:Y:S02]  /*0ec0*/  LDL R2, [R1] ;  /* 0x0000000001027983 */ /* 0x0000a40000100800 */
[----:B0-----:R-:W-:Y:S01]  /*0ed0*/  VIADD R1, R1, 0x8 ;  /* 0x0000000801017836 */ /* 0x001fe20000000000 */
[----:B--2---:R-:W-:Y:S06]  /*0ee0*/  RET.REL.NODEC R20 `(_Z10draw_scenePijPfPjii) ;  /* 0xfffffff014447950 */ /* 0x004fec0003c3ffff */
        .weak           $__internal_1_$__cuda_sm3x_div_rn_noftz_f32_slowpath
        .type           $__internal_1_$__cuda_sm3x_div_rn_noftz_f32_slowpath,@function
        .size           $__internal_1_$__cuda_sm3x_div_rn_noftz_f32_slowpath,(.L_x_34 - $__internal_1_$__cuda_sm3x_div_rn_noftz_f32_slowpath)
$__internal_1_$__cuda_sm3x_div_rn_noftz_f32_slowpath:
[----:B------:R-:W-:-:S05]  /*0ef0*/  IADD3 R1, PT, PT, R1, -0x8, RZ ;  /* 0xfffffff801017810 */ /* 0x000fca0007ffe0ff */
[----:B------:R0:W-:Y:S02]  /*0f00*/  STL [R1], R2 ;  /* 0x0000000201007387 */ /* 0x0001e40000100800 */
[----:B0-----:R-:W-:Y:S01]  /*0f10*/  SHF.R.U32.HI R2, RZ, 0x17, R5 ;  /* 0x00000017ff027819 */ /* 0x001fe20000011605 */
[----:B------:R-:W-:Y:S01]  /*0f20*/  BSSY.RECONVERGENT B0, `(.L_x_18) ;  /* 0x0000062000007945 */ /* 0x000fe20003800200 */
[----:B------:R-:W-:Y:S02]  /*0f30*/  SHF.R.U32.HI R0, RZ, 0x17, R4 ;  /* 0x00000017ff007819 */ /* 0x000fe40000011604 */
[----:B------:R-:W-:Y:S02]  /*0f40*/  LOP3.LUT R8, R2, 0xff, RZ, 0xc0, !PT ;  /* 0x000000ff02087812 */ /* 0x000fe400078ec0ff */
[----:B------:R-:W-:-:S03]  /*0f50*/  LOP3.LUT R3, R0, 0xff, RZ, 0xc0, !PT ;  /* 0x000000ff00037812 */ /* 0x000fc600078ec0ff */
[----:B------:R-:W-:Y:S01]  /*0f60*/  VIADD R6, R8, 0xffffffff ;  /* 0xffffffff08067836 */ /* 0x000fe20000000000 */
[----:B------:R-:W-:-:S04]  /*0f70*/  IADD3 R0, PT, PT, R3, -0x1, RZ ;  /* 0xffffffff03007810 */ /* 0x000fc80007ffe0ff */
[----:B------:R-:W-:-:S04]  /*0f80*/  ISETP.GT.U32.AND P0, PT, R6, 0xfd, PT ;  /* 0x000000fd0600780c */ /* 0x000fc80003f04070 */
[----:B------:R-:W-:-:S13]  /*0f90*/  ISETP.GT.U32.OR P0, PT, R0, 0xfd, P0 ;  /* 0x000000fd0000780c */ /* 0x000fda0000704470 */
[----:B------:R-:W-:Y:S01]  /*0fa0*/  @!P0 IMAD.MOV.U32 R2, RZ, RZ, RZ ;  /* 0x000000ffff028224 */ /* 0x000fe200078e00ff */
[----:B------:R-:W-:Y:S06]  /*0fb0*/  @!P0 BRA `(.L_x_19) ;  /* 0x00000000005c8947 */ /* 0x000fec0003800000 */
[----:B------:R-:W-:Y:S02]  /*0fc0*/  FSETP.GTU.FTZ.AND P0, PT, |R4|, +INF , PT ;  /* 0x7f8000000400780b */ /* 0x000fe40003f1c200 */
[----:B------:R-:W-:-:S04]  /*0fd0*/  FSETP.GTU.FTZ.AND P1, PT, |R5|, +INF , PT ;  /* 0x7f8000000500780b */ /* 0x000fc80003f3c200 */
[----:B------:R-:W-:-:S13]  /*0fe0*/  PLOP3.LUT P0, PT, P0, P1, PT, 0xf8, 0x8f ;  /* 0x00000000008f781c */ /* 0x000fda0000703f70 */
[----:B------:R-:W-:Y:S05]  /*0ff0*/  @P0 BRA `(.L_x_20) ;  /* 0x00000004004c0947 */ /* 0x000fea0003800000 */
[----:B------:R-:W-:-:S13]  /*1000*/  LOP3.LUT P0, RZ, R5, 0x7fffffff, R4, 0xc8, !PT ;  /* 0x7fffffff05ff7812 */ /* 0x000fda000780c804 */
[----:B------:R-:W-:Y:S05]  /*1010*/  @!P0 BRA `(.L_x_21) ;  /* 0x00000004003c8947 */ /* 0x000fea0003800000 */
[C---:B------:R-:W-:Y:S02]  /*1020*/  FSETP.NEU.FTZ.AND P2, PT, |R4|.reuse, +INF , PT ;  /* 0x7f8000000400780b */ /* 0x040fe40003f5d200 */
[----:B------:R-:W-:Y:S02]  /*1030*/  FSETP.NEU.FTZ.AND P1, PT, |R5|, +INF , PT ;  /* 0x7f8000000500780b */ /* 0x000fe40003f3d200 */
[----:B------:R-:W-:-:S11]  /*1040*/  FSETP.NEU.FTZ.AND P0, PT, |R4|, +INF , PT ;  /* 0x7f8000000400780b */ /* 0x000fd60003f1d200 */
[----:B------:R-:W-:Y:S05]  /*1050*/  @!P1 BRA !P2, `(.L_x_21) ;  /* 0x00000004002c9947 */ /* 0x000fea0005000000 */
[----:B------:R-:W-:-:S04]  /*1060*/  LOP3.LUT P2, RZ, R4, 0x7fffffff, RZ, 0xc0, !PT ;  /* 0x7fffffff04ff7812 */ /* 0x000fc8000784c0ff */
[----:B------:R-:W-:-:S13]  /*1070*/  PLOP3.LUT P1, PT, P1, P2, PT, 0x2f, 0xf2 ;  /* 0x0000000000f2781c */ /* 0x000fda0000f24577 */
[----:B------:R-:W-:Y:S05]  /*1080*/  @P1 BRA `(.L_x_22) ;  /* 0x0000000400181947 */ /* 0x000fea0003800000 */
[----:B------:R-:W-:-:S04]  /*1090*/  LOP3.LUT P1, RZ, R5, 0x7fffffff, RZ, 0xc0, !PT ;  /* 0x7fffffff05ff7812 */ /* 0x000fc8000782c0ff */
[----:B------:R-:W-:-:S13]  /*10a0*/  PLOP3.LUT P0, PT, P0, P1, PT, 0x2f, 0xf2 ;  /* 0x0000000000f2781c */ /* 0x000fda0000702577 */
[----:B------:R-:W-:Y:S05]  /*10b0*/  @P0 BRA `(.L_x_23) ;  /* 0x0000000400000947 */ /* 0x000fea0003800000 */
[----:B------:R-:W-:Y:S02]  /*10c0*/  ISETP.GE.AND P0, PT, R0, RZ, PT ;  /* 0x000000ff0000720c */ /* 0x000fe40003f06270 */
[----:B------:R-:W-:-:S11]  /*10d0*/  ISETP.GE.AND P1, PT, R6, RZ, PT ;  /* 0x000000ff0600720c */ /* 0x000fd60003f26270 */
[----:B------:R-:W-:Y:S01]  /*10e0*/  @P0 MOV R2, RZ ;  /* 0x000000ff00020202 */ /* 0x000fe20000000f00 */
[----:B------:R-:W-:Y:S02]  /*10f0*/  @!P0 IMAD.MOV.U32 R2, RZ, RZ, -0x40 ;  /* 0xffffffc0ff028424 */ /* 0x000fe400078e00ff */
[----:B------:R-:W-:Y:S01]  /*1100*/  @!P0 FFMA R4, R4, 1.84467440737095516160e+19, RZ ;  /* 0x5f80000004048823 */ /* 0x000fe200000000ff */
[----:B------:R-:W-:Y:S02]  /*1110*/  @!P1 FFMA R5, R5, 1.84467440737095516160e+19, RZ ;  /* 0x5f80000005059823 */ /* 0x000fe400000000ff */
[----:B------:R-:W-:-:S07]  /*1120*/  @!P1 IADD3 R2, PT, PT, R2, 0x40, RZ ;  /* 0x0000004002029810 */ /* 0x000fce0007ffe0ff */
.L_x_19:
[----:B------:R-:W-:Y:S01]  /*1130*/  LEA R0, R8, 0xc0800000, 0x17 ;  /* 0xc080000008007811 */ /* 0x000fe200078eb8ff */
[----:B------:R-:W-:Y:S01]  /*1140*/  BSSY.RECONVERGENT B1, `(.L_x_24) ;  /* 0x0000036000017945 */ /* 0x000fe20003800200 */
[----:B------:R-:W-:-:S03]  /*1150*/  IADD3 R3, PT, PT, R3, -0x7f, RZ ;  /* 0xffffff8103037810 */ /* 0x000fc60007ffe0ff */
[----:B------:R-:W-:Y:S02]  /*1160*/  IMAD.IADD R5, R5, 0x1, -R0 ;  /* 0x0000000105057824 */ /* 0x000fe400078e0a00 */
[C---:B------:R-:W-:Y:S01]  /*1170*/  IMAD R0, R3.reuse, -0x800000, R4 ;  /* 0xff80000003007824 */ /* 0x040fe200078e0204 */
[----:B------:R-:W-:Y:S01]  /*1180*/  IADD3 R3, PT, PT, R3, 0x7f, -R8 ;  /* 0x0000007f03037810 */ /* 0x000fe20007ffe808 */
[----:B------:R-:W0:Y:S01]  /*1190*/  MUFU.RCP R6, R5 ;  /* 0x0000000500067308 */ /* 0x000e220000001000 */
[----:B------:R-:W-:-:S03]  /*11a0*/  FADD.FTZ R7, -R5, -RZ ;  /* 0x800000ff05077221 */ /* 0x000fc60000010100 */
[----:B------:R-:W-:Y:S02]  /*11b0*/  IMAD.IADD R3, R3, 0x1, R2 ;  /* 0x0000000103037824 */ /* 0x000fe400078e0202 */
[----:B0-----:R-:W-:-:S04]  /*11c0*/  FFMA R9, R6, R7, 1 ;  /* 0x3f80000006097423 */ /* 0x001fc80000000007 */
[----:B------:R-:W-:-:S04]  /*11d0*/  FFMA R11, R6, R9, R6 ;  /* 0x00000009060b7223 */ /* 0x000fc80000000006 */
[----:B------:R-:W-:-:S04]  /*11e0*/  FFMA R4, R0, R11, RZ ;  /* 0x0000000b00047223 */ /* 0x000fc800000000ff */
[----:B------:R-:W-:-:S04]  /*11f0*/  FFMA R9, R7, R4, R0 ;  /* 0x0000000407097223 */ /* 0x000fc80000000000 */
[----:B------:R-:W-:-:S04]  /*1200*/  FFMA R6, R11, R9, R4 ;  /* 0x000000090b067223 */ /* 0x000fc80000000004 */
[----:B------:R-:W-:-:S04]  /*1210*/  FFMA R7, R7, R6, R0 ;  /* 0x0000000607077223 */ /* 0x000fc80000000000 */
[----:B------:R-:W-:-:S05]  /*1220*/  FFMA R4, R11, R7, R6 ;  /* 0x000000070b047223 */ /* 0x000fca0000000006 */
[----:B------:R-:W-:-:S04]  /*1230*/  SHF.R.U32.HI R0, RZ, 0x17, R4 ;  /* 0x00000017ff007819 */ /* 0x000fc80000011604 */
[----:B------:R-:W-:-:S04]  /*1240*/  LOP3.LUT R0, R0, 0xff, RZ, 0xc0, !PT ;  /* 0x000000ff00007812 */ /* 0x000fc800078ec0ff */
[----:B------:R-:W-:-:S05]  /*1250*/  IADD3 R8, PT, PT, R0, R3, RZ ;  /* 0x0000000300087210 */ /* 0x000fca0007ffe0ff */
[----:B------:R-:W-:-:S05]  /*1260*/  VIADD R0, R8, 0xffffffff ;  /* 0xffffffff08007836 */ /* 0x000fca0000000000 */
[----:B------:R-:W-:-:S13]  /*1270*/  ISETP.GE.U32.AND P0, PT, R0, 0xfe, PT ;  /* 0x000000fe0000780c */ /* 0x000fda0003f06070 */
[----:B------:R-:W-:Y:S05]  /*1280*/  @!P0 BRA `(.L_x_25) ;  /* 0x0000000000808947 */ /* 0x000fea0003800000 */
[----:B------:R-:W-:-:S13]  /*1290*/  ISETP.GT.AND P0, PT, R8, 0xfe, PT ;  /* 0x000000fe0800780c */ /* 0x000fda0003f04270 */
[----:B------:R-:W-:Y:S05]  /*12a0*/  @P0 BRA `(.L_x_26) ;  /* 0x00000000006c0947 */ /* 0x000fea0003800000 */
[----:B------:R-:W-:-:S13]  /*12b0*/  ISETP.GE.AND P0, PT, R8, 0x1, PT ;  /* 0x000000010800780c */ /* 0x000fda0003f06270 */
[----:B------:R-:W-:Y:S05]  /*12c0*/  @P0 BRA `(.L_x_27) ;  /* 0x0000000000740947 */ /* 0x000fea0003800000 */
[----:B------:R-:W-:Y:S02]  /*12d0*/  ISETP.GE.AND P0, PT, R8, -0x18, PT ;  /* 0xffffffe80800780c */ /* 0x000fe40003f06270 */
[----:B------:R-:W-:-:S11]  /*12e0*/  LOP3.LUT R4, R4, 0x80000000, RZ, 0xc0, !PT ;  /* 0x8000000004047812 */ /* 0x000fd600078ec0ff */
[----:B------:R-:W-:Y:S05]  /*12f0*/  @!P0 BRA `(.L_x_27) ;  /* 0x0000000000688947 */ /* 0x000fea0003800000 */
[CCC-:B------:R-:W-:Y:S01]  /*1300*/  FFMA.RZ R0, R11.reuse, R7.reuse, R6.reuse ;  /* 0x000000070b007223 */ /* 0x1c0fe2000000c006 */
[C---:B------:R-:W-:Y:S01]  /*1310*/  IADD3 R5, PT, PT, R8.reuse, 0x20, RZ ;  /* 0x0000002008057810 */ /* 0x040fe20007ffe0ff */
[CCC-:B------:R-:W-:Y:S01]  /*1320*/  FFMA.RM R3, R11.reuse, R7.reuse, R6.reuse ;  /* 0x000000070b037223 */ /* 0x1c0fe20000004006 */
[----:B------:R-:W-:Y:S02]  /*1330*/  ISETP.NE.AND P2, PT, R8, RZ, PT ;  /* 0x000000ff0800720c */ /* 0x000fe40003f45270 */
[----:B------:R-:W-:Y:S01]  /*1340*/  LOP3.LUT R2, R0, 0x7fffff, RZ, 0xc0, !PT ;  /* 0x007fffff00027812 */ /* 0x000fe200078ec0ff */
[----:B------:R-:W-:Y:S01]  /*1350*/  FFMA.RP R0, R11, R7, R6 ;  /* 0x000000070b007223 */ /* 0x000fe20000008006 */
[----:B------:R-:W-:Y:S01]  /*1360*/  IMAD.MOV R6, RZ, RZ, -R8 ;  /* 0x000000ffff067224 */ /* 0x000fe200078e0a08 */
[----:B------:R-:W-:Y:S02]  /*1370*/  ISETP.NE.AND P1, PT, R8, RZ, PT ;  /* 0x000000ff0800720c */ /* 0x000fe40003f25270 */
[----:B------:R-:W-:-:S02]  /*1380*/  LOP3.LUT R2, R2, 0x800000, RZ, 0xfc, !PT ;  /* 0x0080000002027812 */ /* 0x000fc400078efcff */
[----:B------:R-:W-:Y:S02]  /*1390*/  FSETP.NEU.FTZ.AND P0, PT, R0, R3, PT ;  /* 0x000000030000720b */ /* 0x000fe40003f1d000 */
[----:B------:R-:W-:Y:S02]  /*13a0*/  SHF.L.U32 R5, R2, R5, RZ ;  /* 0x0000000502057219 */ /* 0x000fe400000006ff */
[----:B------:R-:W-:Y:S02]  /*13b0*/  SEL R3, R6, RZ, P2 ;  /* 0x000000ff06037207 */ /* 0x000fe40001000000 */
[----:B------:R-:W-:Y:S02]  /*13c0*/  ISETP.NE.AND P1, PT, R5, RZ, P1 ;  /* 0x000000ff0500720c */ /* 0x000fe40000f25270 */
[----:B------:R-:W-:Y:S02]  /*13d0*/  SHF.R.U32.HI R3, RZ, R3, R2 ;  /* 0x00000003ff037219 */ /* 0x000fe40000011602 */
[----:B------:R-:W-:-:S02]  /*13e0*/  PLOP3.LUT P0, PT, P0, P1, PT, 0xf8, 0x8f ;  /* 0x00000000008f781c */ /* 0x000fc40000703f70 */
[----:B------:R-:W-:Y:S02]  /*13f0*/  SHF.R.U32.HI R5, RZ, 0x1, R3 ;  /* 0x00000001ff057819 */ /* 0x000fe40000011603 */
[----:B------:R-:W-:-:S04]  /*1400*/  SEL R0, RZ, 0x1, !P0 ;  /* 0x00000001ff007807 */ /* 0x000fc80004000000 */
[----:B------:R-:W-:-:S04]  /*1410*/  LOP3.LUT R0, R0, 0x1, R5, 0xf8, !PT ;  /* 0x0000000100007812 */ /* 0x000fc800078ef805 */
[----:B------:R-:W-:-:S04]  /*1420*/  LOP3.LUT R0, R0, R3, RZ, 0xc0, !PT ;  /* 0x0000000300007212 */ /* 0x000fc800078ec0ff */
[----:B------:R-:W-:-:S04]  /*1430*/  IADD3 R5, PT, PT, R5, R0, RZ ;  /* 0x0000000005057210 */ /* 0x000fc80007ffe0ff */
[----:B------:R-:W-:Y:S01]  /*1440*/  LOP3.LUT R4, R5, R4, RZ, 0xfc, !PT ;  /* 0x0000000405047212 */ /* 0x000fe200078efcff */
[----:B------:R-:W-:Y:S06]  /*1450*/  BRA `(.L_x_27) ;  /* 0x0000000000107947 */ /* 0x000fec0003800000 */
.L_x_26:
[----:B------:R-:W-:-:S04]  /*1460*/  LOP3.LUT R4, R4, 0x80000000, RZ, 0xc0, !PT ;  /* 0x8000000004047812 */ /* 0x000fc800078ec0ff */
[----:B------:R-:W-:Y:S01]  /*1470*/  LOP3.LUT R4, R4, 0x7f800000, RZ, 0xfc, !PT ;  /* 0x7f80000004047812 */ /* 0x000fe200078efcff */
[----:B------:R-:W-:Y:S06]  /*1480*/  BRA `(.L_x_27) ;  /* 0x0000000000047947 */ /* 0x000fec0003800000 */
.L_x_25:
[----:B------:R-:W-:-:S07]  /*1490*/  IMAD R4, R3, 0x800000, R4 ;  /* 0x0080000003047824 */ /* 0x000fce00078e0204 */
.L_x_27:
[----:B------:R-:W-:Y:S05]  /*14a0*/  BSYNC.RECONVERGENT B1 ;  /* 0x0000000000017941 */ /* 0x000fea0003800200 */
.L_x_24:
[----:B------:R-:W-:Y:S05]  /*14b0*/  BRA `(.L_x_28) ;  /* 0x0000000000207947 */ /* 0x000fea0003800000 */
.L_x_23:
[----:B------:R-:W-:-:S04]  /*14c0*/  LOP3.LUT R4, R5, 0x80000000, R4, 0x48, !PT ;  /* 0x8000000005047812 */ /* 0x000fc800078e4804 */
[----:B------:R-:W-:Y:S01]  /*14d0*/  LOP3.LUT R4, R4, 0x7f800000, RZ, 0xfc, !PT ;  /* 0x7f80000004047812 */ /* 0x000fe200078efcff */
[----:B------:R-:W-:Y:S06]  /*14e0*/  BRA `(.L_x_28) ;  /* 0x0000000000147947 */ /* 0x000fec0003800000 */
.L_x_22:
[----:B------:R-:W-:Y:S01]  /*14f0*/  LOP3.LUT R4, R5, 0x80000000, R4, 0x48, !PT ;  /* 0x8000000005047812 */ /* 0x000fe200078e4804 */
[----:B------:R-:W-:Y:S06]  /*1500*/  BRA `(.L_x_28) ;  /* 0x00000000000c7947 */ /* 0x000fec0003800000 */
.L_x_21:
[----:B------:R-:W0:Y:S01]  /*1510*/  MUFU.RSQ R4, -QNAN ;  /* 0xffc0000000047908 */ /* 0x000e220000001400 */
[----:B------:R-:W-:Y:S05]  /*1520*/  BRA `(.L_x_28) ;  /* 0x0000000000047947 */ /* 0x000fea0003800000 */
.L_x_20:
[----:B------:R-:W-:-:S07]  /*1530*/  FADD.FTZ R4, R4, R5 ;  /* 0x0000000504047221 */ /* 0x000fce0000010000 */
.L_x_28:
[----:B------:R-:W-:Y:S05]  /*1540*/  BSYNC.RECONVERGENT B0 ;  /* 0x0000000000007941 */ /* 0x000fea0003800200 */
.L_x_18:
[----:B------:R1:W0:Y:S02]  /*1550*/  LDL R2, [R1] ;  /* 0x0000000001027983 */ /* 0x0002240000100800 */
[----:B-1----:R-:W-:Y:S01]  /*1560*/  IADD3 R1, PT, PT, R1, 0x8, RZ ;  /* 0x0000000801017810 */ /* 0x002fe20007ffe0ff */
[----:B0-----:R-:W-:Y:S06]  /*1570*/  RET.REL.NODEC R20 `(_Z10draw_scenePijPfPjii) ;  /* 0xffffffe814a07950 */ /* 0x001fec0003c3ffff */
.L_x_29:
[----:B------:R-:W-:-:S00]  /*1580*/  BRA `(.L_x_29) ;  /* 0xfffffffc00fc7947 */ /* 0x000fc0000383ffff */
[----:B------:R-:W-:-:S00]  /*1590*/  NOP ;  /* 0x0000000000007918 */ /* 0x000fc00000000000 */
        /* <DEDUP_REMOVED lines=14> */
.L_x_34:


//--------------------- .text._Z11hello_worldv    --------------------------
	.section	.text._Z11hello_worldv,"ax",@progbits
	.align	128
        .global         _Z11hello_worldv
        .type           _Z11hello_worldv,@function
        .size           _Z11hello_worldv,(.L_x_36 - _Z11hello_worldv)
        .other          _Z11hello_worldv,@"STO_CUDA_ENTRY STV_DEFAULT"
_Z11hello_worldv:
.text._Z11hello_worldv:
[----:B------:R-:W0:Y:S01]  /*0000*/  LDC R1, c[0x0][0x37c] ;  /* 0x0000df00ff017b82 */ /* 0x000e220000000800 */
[----:B------:R-:W-:Y:S01]  /*0010*/  MOV R0, 0x18 ;  /* 0x0000001800007802 */ /* 0x000fe20000000f00 */
[----:B------:R-:W1:Y:S01]  /*0020*/  LDCU.64 UR4, c[0x4][0x10] ;  /* 0x01000200ff0477ac */ /* 0x000e620008000a00 */
[----:B------:R-:W-:-:S05]  /*0030*/  CS2R R6, SRZ ;  /* 0x0000000000067805 */ /* 0x000fca000001ff00 */
[----:B------:R2:W3:Y:S01]  /*0040*/  LDC.64 R2, c[0x4][R0] ;  /* 0x0100000000027b82 */ /* 0x0004e20000000a00 */
[----:B-1----:R-:W-:Y:S02]  /*0050*/  IMAD.U32 R4, RZ, RZ, UR4 ;  /* 0x00000004ff047e24 */ /* 0x002fe4000f8e00ff */
[----:B--2---:R-:W-:-:S07]  /*0060*/  IMAD.U32 R5, RZ, RZ, UR5 ;  /* 0x00000005ff057e24 */ /* 0x004fce000f8e00ff */
[----:B------:R-:W-:-:S07]  /*0070*/  LEPC R20, `(.L_x_30) ;  /* 0x000000001014794e */ /* 0x000fce0000000000 */
[----:B0--3--:R-:W-:Y:S05]  /*0080*/  CALL.ABS.NOINC R2 ;  /* 0x0000000002007343 */ /* 0x009fea0003c00000 */
.L_x_30:
[----:B------:R-:W-:Y:S05]  /*0090*/  EXIT ;  /* 0x000000000000794d */ /* 0x000fea0003800000 */
.L_x_31:
        /* <DEDUP_REMOVED lines=14> */
.L_x_36:


//--------------------- .nv.global.init           --------------------------
	.section	.nv.global.init,"aw",@progbits
	.align	8
.nv.global.init:
	.type		collision_functions,@object
	.size		collision_functions,($str - collision_functions)
collision_functions:
        /*0000*/ 	.byte	0x08, 0x00, 0x00, 0x00, 0x00, 0x00, 0x00, 0x00
	.type		$str,@object
	.size		$str,(.L_2 - $str)
$str:
        /*0008*/ 	.byte	0x48, 0x65, 0x6c, 0x6c, 0x6f, 0x20, 0x77, 0x6f, 0x72, 0x6c, 0x64, 0x21, 0x0a, 0x00
.L_2:


//--------------------- .nv.shared.reserved.0     --------------------------
	.section	.nv.shared.reserved.0,"aw",@nobits
	.weak		__nv_reservedSMEM_offset_0_alias
	.size		__nv_reservedSMEM_offset_0_alias, 0, 64
	.other		__nv_reservedSMEM_offset_0_alias,@"STO_CUDA_RESERVED_SHARED STV_DEFAULT"
__nv_reservedSMEM_offset_0_alias:
	.zero		0
	.zero		64


//--------------------- .nv.global                --------------------------
	.section	.nv.global,"aw",@nobits
	.align	8
.nv.global:
	.type		next_collision_func,@object
	.size		next_collision_func,(.L_1 - next_collision_func)
next_collision_func:
	.zero		8
.L_1:


//--------------------- .nv.constant0._Z10draw_scenePijPfPjii --------------------------
	.section	.nv.constant0._Z10draw_scenePijPfPjii,"a",@progbits
	.sectionflags	@""
	.align	4
.nv.constant0._Z10draw_scenePijPfPjii:
	.zero		936


//--------------------- .nv.constant0._Z11hello_worldv --------------------------
	.section	.nv.constant0._Z11hello_worldv,"a",@progbits
	.sectionflags	@""
	.align	4
.nv.constant0._Z11hello_worldv:
	.zero		896


//--------------------- SYMBOLS --------------------------

	.type		.nv.reservedSmem.offset0,@object
	.size		.nv.reservedSmem.offset0,0x4
	.type		vprintf,@function
